//
// Generated by NVIDIA NVVM Compiler
//
// Compiler Build ID: CL-36424714
// Cuda compilation tools, release 13.0, V13.0.88
// Based on NVVM 20.0.0
//

.version 9.0
.target sm_100
.address_size 64

	// .globl	_Z8reduce_0PfS_
// _ZZ8reduce_0PfS_E5sdata has been demoted

.visible .entry _Z8reduce_0PfS_(
	.param .u64 .ptr .align 1 _Z8reduce_0PfS__param_0,
	.param .u64 .ptr .align 1 _Z8reduce_0PfS__param_1
)
{
	.reg .pred 	%p<5>;
	.reg .b32 	%r<16>;
	.reg .b32 	%f<6>;
	.reg .b64 	%rd<9>;
	// demoted variable
	.shared .align 4 .b8 _ZZ8reduce_0PfS_E5sdata[1024];
	ld.param.u64 	%rd2, [_Z8reduce_0PfS__param_0];
	ld.param.u64 	%rd1, [_Z8reduce_0PfS__param_1];
	cvta.to.global.u64 	%rd3, %rd2;
	mov.u32 	%r1, %tid.x;
	mov.u32 	%r2, %ctaid.x;
	mov.u32 	%r3, %ntid.x;
	mad.lo.s32 	%r7, %r2, %r3, %r1;
	mul.wide.s32 	%rd4, %r7, 4;
	add.s64 	%rd5, %rd3, %rd4;
	ld.global.f32 	%f1, [%rd5];
	shl.b32 	%r8, %r1, 2;
	mov.u32 	%r9, _ZZ8reduce_0PfS_E5sdata;
	add.s32 	%r4, %r9, %r8;
	st.shared.f32 	[%r4], %f1;
	bar.sync 	0;
	setp.lt.u32 	%p1, %r3, 2;
	@%p1 bra 	$L__BB0_5;
	mov.b32 	%r15, 1;
$L__BB0_2:
	shl.b32 	%r6, %r15, 1;
	add.s32 	%r11, %r6, -1;
	and.b32  	%r12, %r11, %r1;
	setp.ne.s32 	%p2, %r12, 0;
	@%p2 bra 	$L__BB0_4;
	shl.b32 	%r13, %r15, 2;
	add.s32 	%r14, %r4, %r13;
	ld.shared.f32 	%f2, [%r14];
	ld.shared.f32 	%f3, [%r4];
	add.f32 	%f4, %f2, %f3;
	st.shared.f32 	[%r4], %f4;
$L__BB0_4:
	bar.sync 	0;
	setp.lt.u32 	%p3, %r6, %r3;
	mov.u32 	%r15, %r6;
	@%p3 bra 	$L__BB0_2;
$L__BB0_5:
	setp.ne.s32 	%p4, %r1, 0;
	@%p4 bra 	$L__BB0_7;
	ld.shared.f32 	%f5, [_ZZ8reduce_0PfS_E5sdata];
	cvta.to.global.u64 	%rd6, %rd1;
	mul.wide.u32 	%rd7, %r2, 4;
	add.s64 	%rd8, %rd6, %rd7;
	st.global.f32 	[%rd8], %f5;
$L__BB0_7:
	ret;

}


// ===== COMPILED SASS (sm_100) =====

	.target	sm_100

	.elftype	@"ET_EXEC"


//--------------------- .note.nv.tkinfo           --------------------------
	.section	.note.nv.tkinfo,"",@"SHT_NOTE"
	.sectionflags	@"SHF_NOTE_NV_TKINFO"
	.tkinfo
        /*0018*/ 	.word	0x00000002
        /*0030*/ 	.string	""
        /*0030*/ 	.string	"ptxas"
        /*0030*/ 	.string	"Cuda compilation tools, release 13.0, V13.0.88"
        /*0030*/ 	.string	"Build cuda_13.0.r13.0/compiler.36424714_0"
        /*0030*/ 	.string	"-arch sm_100 -m 64 "



//--------------------- .note.nv.cuinfo           --------------------------
	.section	.note.nv.cuinfo,"",@"SHT_NOTE"
	.sectionflags	@"SHF_NOTE_NV_CUINFO"
        /*0018*/ 	.short	0x0002
        /*001a*/ 	.short	0x0064
        /*001c*/ 	.short	0x0082
	.zero		2


//--------------------- .nv.info                  --------------------------
	.section	.nv.info,"",@"SHT_CUDA_INFO"
	.align	4


	//----- nvinfo : EIATTR_REGCOUNT
	.align		4
        /*0000*/ 	.byte	0x04, 0x2f
        /*0002*/ 	.short	(.L_1 - .L_0)
	.align		4
.L_0:
        /*0004*/ 	.word	index@(_Z8reduce_0PfS_)
        /*0008*/ 	.word	0x0000000b


	//----- nvinfo : EIATTR_FRAME_SIZE
	.align		4
.L_1:
        /*000c*/ 	.byte	0x04, 0x11
        /*000e*/ 	.short	(.L_3 - .L_2)
	.align		4
.L_2:
        /*0010*/ 	.word	index@(_Z8reduce_0PfS_)
        /*0014*/ 	.word	0x00000000


	//----- nvinfo : EIATTR_MIN_STACK_SIZE
	.align		4
.L_3:
        /*0018*/ 	.byte	0x04, 0x12
        /*001a*/ 	.short	(.L_5 - .L_4)
	.align		4
.L_4:
        /*001c*/ 	.word	index@(_Z8reduce_0PfS_)
        /*0020*/ 	.word	0x00000000
.L_5:


//--------------------- .nv.compat                --------------------------
	.section	.nv.compat,"",@"SHT_CUDA_COMPAT_INFO"
	.align	4
        /*0000*/ 	.byte	0x02, 0x09, 0x00, 0x00, 0x02, 0x02, 0x01, 0x00, 0x02, 0x05, 0x05, 0x00, 0x03, 0x07, 0x01, 0x01
        /*0010*/ 	.byte	0x02, 0x03, 0x00, 0x00, 0x02, 0x06, 0x01, 0x00, 0x04, 0x0b, 0x08, 0x00, 0x09, 0x00, 0x00, 0x00
        /*0020*/ 	.byte	0x00, 0x00, 0x00, 0x00


//--------------------- .nv.info._Z8reduce_0PfS_  --------------------------
	.section	.nv.info._Z8reduce_0PfS_,"",@"SHT_CUDA_INFO"
	.sectionflags	@""
	.align	4


	//----- nvinfo : EIATTR_CUDA_API_VERSION
	.align		4
        /*0000*/ 	.byte	0x04, 0x37
        /*0002*/ 	.short	(.L_7 - .L_6)
.L_6:
        /*0004*/ 	.word	0x00000082


	//----- nvinfo : EIATTR_KPARAM_INFO
	.align		4
.L_7:
        /*0008*/ 	.byte	0x04, 0x17
        /*000a*/ 	.short	(.L_9 - .L_8)
.L_8:
        /*000c*/ 	.word	0x00000000
        /*0010*/ 	.short	0x0001
        /*0012*/ 	.short	0x0008
        /*0014*/ 	.byte	0x00, 0xf5, 0x21, 0x00


	//----- nvinfo : EIATTR_KPARAM_INFO
	.align		4
.L_9:
        /*0018*/ 	.byte	0x04, 0x17
        /*001a*/ 	.short	(.L_11 - .L_10)
.L_10:
        /*001c*/ 	.word	0x00000000
        /*0020*/ 	.short	0x0000
        /*0022*/ 	.short	0x0000
        /*0024*/ 	.byte	0x00, 0xf5, 0x21, 0x00


	//----- nvinfo : EIATTR_SPARSE_MMA_MASK
	.align		4
.L_11:
        /*0028*/ 	.byte	0x03, 0x50
        /*002a*/ 	.short	0x0000


	//----- nvinfo : EIATTR_MAXREG_COUNT
	.align		4
        /*002c*/ 	.byte	0x03, 0x1b
        /*002e*/ 	.short	0x00ff


	//----- nvinfo : EIATTR_NUM_BARRIERS
	.align		4
        /*0030*/ 	.byte	0x02, 0x4c
        /*0032*/ 	.byte	0x01
	.zero		1


	//----- nvinfo : EIATTR_MERCURY_ISA_VERSION
	.align		4
        /*0034*/ 	.byte	0x03, 0x5f
        /*0036*/ 	.short	0x0101


	//----- nvinfo : EIATTR_VRC_CTA_INIT_COUNT
	.align		4
        /*0038*/ 	.byte	0x02, 0x4a
	.zero		1
	.zero		1


	//----- nvinfo : EIATTR_EXIT_INSTR_OFFSETS
	.align		4
        /*003c*/ 	.byte	0x04, 0x1c
        /*003e*/ 	.short	(.L_13 - .L_12)


	//   ....[0]....
.L_12:
        /*0040*/ 	.word	0x000001f0


	//   ....[1]....
        /*0044*/ 	.word	0x00000270


	//----- nvinfo : EIATTR_CBANK_PARAM_SIZE
	.align		4
.L_13:
        /*0048*/ 	.byte	0x03, 0x19
        /*004a*/ 	.short	0x0010


	//----- nvinfo : EIATTR_PARAM_CBANK
	.align		4
        /*004c*/ 	.byte	0x04, 0x0a
        /*004e*/ 	.short	(.L_15 - .L_14)
	.align		4
.L_14:
        /*0050*/ 	.word	index@(.nv.constant0._Z8reduce_0PfS_)
        /*0054*/ 	.short	0x0380
        /*0056*/ 	.short	0x0010


	//----- nvinfo : EIATTR_SW_WAR
	.align		4
.L_15:
        /*0058*/ 	.byte	0x04, 0x36
        /*005a*/ 	.short	(.L_17 - .L_16)
.L_16:
        /*005c*/ 	.word	0x00000008
.L_17:


//--------------------- .nv.callgraph             --------------------------
	.section	.nv.callgraph,"",@"SHT_CUDA_CALLGRAPH"
	.align	4
	.sectionentsize	8
	.align		4
        /*0000*/ 	.word	0x00000000
	.align		4
        /*0004*/ 	.word	0xffffffff
	.align		4
        /*0008*/ 	.word	0x00000000
	.align		4
        /*000c*/ 	.word	0xfffffffe
	.align		4
        /*0010*/ 	.word	0x00000000
	.align		4
        /*0014*/ 	.word	0xfffffffd
	.align		4
        /*0018*/ 	.word	0x00000000
	.align		4
        /*001c*/ 	.word	0xfffffffc


//--------------------- .text._Z8reduce_0PfS_     --------------------------
	.section	.text._Z8reduce_0PfS_,"ax",@progbits
	.align	128
        .global         _Z8reduce_0PfS_
        .type           _Z8reduce_0PfS_,@function
        .size           _Z8reduce_0PfS_,(.L_x_3 - _Z8reduce_0PfS_)
        .other          _Z8reduce_0PfS_,@"STO_CUDA_ENTRY STV_DEFAULT"
_Z8reduce_0PfS_:
.text._Z8reduce_0PfS_:
[----:B------:R-:W-:Y:S01]  /*0000*/  LDC R1, c[0x0][0x37c] ;  /* 0x0000df00ff017b82 */ /* 0x000fe20000000800 */
[----:B------:R-:W0:Y:S07]  /*0010*/  S2R R7, SR_TID.X ;  /* 0x0000000000077919 */ /* 0x000e2e0000002100 */
[----:B------:R-:W1:Y:S01]  /*0020*/  LDC.64 R2, c[0x0][0x380] ;  /* 0x0000e000ff027b82 */ /* 0x000e620000000a00 */
[----:B------:R-:W0:Y:S01]  /*0030*/  LDCU UR8, c[0x0][0x360] ;  /* 0x00006c00ff0877ac */ /* 0x000e220008000800 */
[----:B------:R-:W0:Y:S01]  /*0040*/  S2R R6, SR_CTAID.X ;  /* 0x0000000000067919 */ /* 0x000e220000002500 */
[----:B------:R-:W2:Y:S01]  /*0050*/  LDCU.64 UR6, c[0x0][0x358] ;  /* 0x00006b00ff0677ac */ /* 0x000ea20008000a00 */
[----:B0-----:R-:W-:-:S04]  /*0060*/  IMAD R5, R6, UR8, R7 ;  /* 0x0000000806057c24 */ /* 0x001fc8000f8e0207 */
[----:B-1----:R-:W-:-:S06]  /*0070*/  IMAD.WIDE R2, R5, 0x4, R2 ;  /* 0x0000000405027825 */ /* 0x002fcc00078e0202 */
[----:B--2---:R-:W2:Y:S01]  /*0080*/  LDG.E R2, desc[UR6][R2.64] ;  /* 0x0000000602027981 */ /* 0x004ea2000c1e1900 */
[----:B------:R-:W0:Y:S01]  /*0090*/  S2UR UR5, SR_CgaCtaId ;  /* 0x00000000000579c3 */ /* 0x000e220000008800 */
[----:B------:R-:W-:Y:S01]  /*00a0*/  UMOV UR4, 0x400 ;  /* 0x0000040000047882 */ /* 0x000fe20000000000 */
[----:B------:R-:W-:Y:S01]  /*00b0*/  UISETP.GE.U32.AND UP0, UPT, UR8, 0x2, UPT ;  /* 0x000000020800788c */ /* 0x000fe2000bf06070 */
[----:B------:R-:W-:Y:S01]  /*00c0*/  ISETP.NE.AND P0, PT, R7, RZ, PT ;  /* 0x000000ff0700720c */ /* 0x000fe20003f05270 */
[----:B0-----:R-:W-:-:S06]  /*00d0*/  ULEA UR4, UR5, UR4, 0x18 ;  /* 0x0000000405047291 */ /* 0x001fcc000f8ec0ff */
[----:B------:R-:W-:-:S05]  /*00e0*/  LEA R5, R7, UR4, 0x2 ;  /* 0x0000000407057c11 */ /* 0x000fca000f8e10ff */
[----:B--2---:R0:W-:Y:S01]  /*00f0*/  STS [R5], R2 ;  /* 0x0000000205007388 */ /* 0x0041e20000000800 */
[----:B------:R-:W-:Y:S06]  /*0100*/  BAR.SYNC.DEFER_BLOCKING 0x0 ;  /* 0x0000000000007b1d */ /* 0x000fec0000010000 */
[----:B------:R-:W-:Y:S05]  /*0110*/  BRA.U !UP0, `(.L_x_0) ;  /* 0x0000000108347547 */ /* 0x000fea000b800000 */
[----:B------:R-:W-:-:S07]  /*0120*/  HFMA2 R0, -RZ, RZ, 0, 5.9604644775390625e-08 ;  /* 0x00000001ff007431 */ /* 0x000fce00000001ff */
.L_x_1:
[----:B------:R-:W-:-:S05]  /*0130*/  SHF.L.U32 R8, R0, 0x1, RZ ;  /* 0x0000000100087819 */ /* 0x000fca00000006ff */
[----:B0-----:R-:W-:-:S05]  /*0140*/  VIADD R2, R8, 0xffffffff ;  /* 0xffffffff08027836 */ /* 0x001fca0000000000 */
[----:B------:R-:W-:-:S13]  /*0150*/  LOP3.LUT P1, RZ, R2, R7, RZ, 0xc0, !PT ;  /* 0x0000000702ff7212 */ /* 0x000fda000782c0ff */
[----:B------:R-:W-:Y:S01]  /*0160*/  @!P1 LEA R2, R0, R5, 0x2 ;  /* 0x0000000500029211 */ /* 0x000fe200078e10ff */
[----:B------:R-:W-:Y:S01]  /*0170*/  @!P1 LDS R3, [R5] ;  /* 0x0000000005039984 */ /* 0x000fe20000000800 */
[----:B------:R-:W-:-:S04]  /*0180*/  IMAD.MOV.U32 R0, RZ, RZ, R8 ;  /* 0x000000ffff007224 */ /* 0x000fc800078e0008 */
[----:B------:R-:W0:Y:S02]  /*0190*/  @!P1 LDS R2, [R2] ;  /* 0x0000000002029984 */ /* 0x000e240000000800 */
[----:B0-----:R-:W-:-:S05]  /*01a0*/  @!P1 FADD R4, R2, R3 ;  /* 0x0000000302049221 */ /* 0x001fca0000000000 */
[----:B------:R1:W-:Y:S01]  /*01b0*/  @!P1 STS [R5], R4 ;  /* 0x0000000405009388 */ /* 0x0003e20000000800 */
[----:B------:R-:W-:Y:S01]  /*01c0*/  BAR.SYNC.DEFER_BLOCKING 0x0 ;  /* 0x0000000000007b1d */ /* 0x000fe20000010000 */
[----:B------:R-:W-:-:S13]  /*01d0*/  ISETP.GE.U32.AND P1, PT, R8, UR8, PT ;  /* 0x0000000808007c0c */ /* 0x000fda000bf26070 */
[----:B-1----:R-:W-:Y:S05]  /*01e0*/  @!P1 BRA `(.L_x_1) ;  /* 0xfffffffc00d09947 */ /* 0x002fea000383ffff */
.L_x_0:
[----:B------:R-:W-:Y:S05]  /*01f0*/  @P0 EXIT ;  /* 0x000000000000094d */ /* 0x000fea0003800000 */
[----:B------:R-:W1:Y:S01]  /*0200*/  S2UR UR5, SR_CgaCtaId ;  /* 0x00000000000579c3 */ /* 0x000e620000008800 */
[----:B------:R-:W-:-:S07]  /*0210*/  UMOV UR4, 0x400 ;  /* 0x0000040000047882 */ /* 0x000fce0000000000 */
[----:B0-----:R-:W0:Y:S01]  /*0220*/  LDC.64 R2, c[0x0][0x388] ;  /* 0x0000e200ff027b82 */ /* 0x001e220000000a00 */
[----:B-1----:R-:W-:Y:S01]  /*0230*/  ULEA UR4, UR5, UR4, 0x18 ;  /* 0x0000000405047291 */ /* 0x002fe2000f8ec0ff */
[----:B0-----:R-:W-:-:S08]  /*0240*/  IMAD.WIDE.U32 R2, R6, 0x4, R2 ;  /* 0x0000000406027825 */ /* 0x001fd000078e0002 */
[----:B------:R-:W0:Y:S04]  /*0250*/  LDS R5, [UR4] ;  /* 0x00000004ff057984 */ /* 0x000e280008000800 */
[----:B0-----:R-:W-:Y:S01]  /*0260*/  STG.E desc[UR6][R2.64], R5 ;  /* 0x0000000502007986 */ /* 0x001fe2000c101906 */
[----:B------:R-:W-:Y:S05]  /*0270*/  EXIT ;  /* 0x000000000000794d */ /* 0x000fea0003800000 */
.L_x_2:
[----:B------:R-:W-:-:S00]  /*0280*/  BRA `(.L_x_2) ;  /* 0xfffffffc00fc7947 */ /* 0x000fc0000383ffff */
[----:B------:R-:W-:-:S00]  /*0290*/  NOP ;  /* 0x0000000000007918 */ /* 0x000fc00000000000 */
        /* <DEDUP_REMOVED lines=14> */
.L_x_3:


//--------------------- .nv.shared._Z8reduce_0PfS_ --------------------------
	.section	.nv.shared._Z8reduce_0PfS_,"aw",@nobits
	.sectionflags	@""
	.align	4
.nv.shared._Z8reduce_0PfS_:
	.zero		2048


//--------------------- .nv.shared.reserved.0     --------------------------
	.section	.nv.shared.reserved.0,"aw",@nobits
	.weak		__nv_reservedSMEM_offset_0_alias
	.size		__nv_reservedSMEM_offset_0_alias, 0, 64
	.other		__nv_reservedSMEM_offset_0_alias,@"STO_CUDA_RESERVED_SHARED STV_DEFAULT"
__nv_reservedSMEM_offset_0_alias:
	.zero		0
	.zero		64


//--------------------- .nv.constant0._Z8reduce_0PfS_ --------------------------
	.section	.nv.constant0._Z8reduce_0PfS_,"a",@progbits
	.sectionflags	@""
	.align	4
.nv.constant0._Z8reduce_0PfS_:
	.zero		912


//--------------------- SYMBOLS --------------------------

	.type		.nv.reservedSmem.offset0,@object
	.size		.nv.reservedSmem.offset0,0x4
	.type		.nv.reservedSmem.cap,@object
	.size		.nv.reservedSmem.cap,0x4
